	.headerflags	@"EF_CUDA_TEXMODE_UNIFIED EF_CUDA_64BIT_ADDRESS EF_CUDA_ACCELERATORS EF_CUDA_SM90 EF_CUDA_VIRTUAL_SM(EF_CUDA_SM90)"
	.elftype	@"ET_EXEC"


//--------------------- .nv.info                  --------------------------
	.section	.nv.info,"",@"SHT_CUDA_INFO"
	.align	4


	//----- nvinfo : EIATTR_REGCOUNT
	.align		4
        /*0000*/ 	.byte	0x04, 0x2f
        /*0002*/ 	.short	(.L_3 - .L_2)
	.align		4
.L_2:
        /*0004*/ 	.word	index@(triton_poi_fused__native_batch_norm_legit_no_training_silu_11)
        /*0008*/ 	.word	0x00000013


	//----- nvinfo : EIATTR_MIN_STACK_SIZE
	.align		4
.L_3:
        /*000c*/ 	.byte	0x04, 0x12
        /*000e*/ 	.short	(.L_5 - .L_4)
	.align		4
.L_4:
        /*0010*/ 	.word	index@(triton_poi_fused__native_batch_norm_legit_no_training_silu_11)
        /*0014*/ 	.word	0x00000000


	//----- nvinfo : EIATTR_FRAME_SIZE
	.align		4
.L_5:
        /*0018*/ 	.byte	0x04, 0x11
        /*001a*/ 	.short	(.L_7 - .L_6)
	.align		4
.L_6:
        /*001c*/ 	.word	index@(triton_poi_fused__native_batch_norm_legit_no_training_silu_11)
        /*0020*/ 	.word	0x00000000


	//----- nvinfo : EIATTR_MIN_STACK_SIZE
	.align		4
.L_7:
        /*0024*/ 	.byte	0x04, 0x12
        /*0026*/ 	.short	(.L_9 - .L_8)
	.align		4
.L_8:
        /*0028*/ 	.word	index@(triton_poi_fused__native_batch_norm_legit_no_training_silu_11)
        /*002c*/ 	.word	0x00000000
.L_9:


//--------------------- .nv.info.triton_poi_fused__native_batch_norm_legit_no_training_silu_11 --------------------------
	.section	.nv.info.triton_poi_fused__native_batch_norm_legit_no_training_silu_11,"",@"SHT_CUDA_INFO"
	.sectionflags	@""
	.align	4


	//----- nvinfo : EIATTR_CUDA_API_VERSION
	.align		4
        /*0000*/ 	.byte	0x04, 0x37
        /*0002*/ 	.short	(.L_11 - .L_10)
.L_10:
        /*0004*/ 	.word	0x0000007c


	//----- nvinfo : EIATTR_KPARAM_INFO
	.align		4
.L_11:
        /*0008*/ 	.byte	0x04, 0x17
        /*000a*/ 	.short	(.L_13 - .L_12)
.L_12:
        /*000c*/ 	.word	0x00000000
        /*0010*/ 	.short	0x0006
        /*0012*/ 	.short	0x0030
        /*0014*/ 	.byte	0x00, 0xf0, 0x11, 0x00


	//----- nvinfo : EIATTR_KPARAM_INFO
	.align		4
.L_13:
        /*0018*/ 	.byte	0x04, 0x17
        /*001a*/ 	.short	(.L_15 - .L_14)
.L_14:
        /*001c*/ 	.word	0x00000000
        /*0020*/ 	.short	0x0005
        /*0022*/ 	.short	0x0028
        /*0024*/ 	.byte	0x00, 0xf4, 0x21, 0x00


	//----- nvinfo : EIATTR_KPARAM_INFO
	.align		4
.L_15:
        /*0028*/ 	.byte	0x04, 0x17
        /*002a*/ 	.short	(.L_17 - .L_16)
.L_16:
        /*002c*/ 	.word	0x00000000
        /*0030*/ 	.short	0x0004
        /*0032*/ 	.short	0x0020
        /*0034*/ 	.byte	0x00, 0xf4, 0x21, 0x00


	//----- nvinfo : EIATTR_KPARAM_INFO
	.align		4
.L_17:
        /*0038*/ 	.byte	0x04, 0x17
        /*003a*/ 	.short	(.L_19 - .L_18)
.L_18:
        /*003c*/ 	.word	0x00000000
        /*0040*/ 	.short	0x0003
        /*0042*/ 	.short	0x0018
        /*0044*/ 	.byte	0x00, 0xf4, 0x21, 0x00


	//----- nvinfo : EIATTR_KPARAM_INFO
	.align		4
.L_19:
        /*0048*/ 	.byte	0x04, 0x17
        /*004a*/ 	.short	(.L_21 - .L_20)
.L_20:
        /*004c*/ 	.word	0x00000000
        /*0050*/ 	.short	0x0002
        /*0052*/ 	.short	0x0010
        /*0054*/ 	.byte	0x00, 0xf4, 0x21, 0x00


	//----- nvinfo : EIATTR_KPARAM_INFO
	.align		4
.L_21:
        /*0058*/ 	.byte	0x04, 0x17
        /*005a*/ 	.short	(.L_23 - .L_22)
.L_22:
        /*005c*/ 	.word	0x00000000
        /*0060*/ 	.short	0x0001
        /*0062*/ 	.short	0x0008
        /*0064*/ 	.byte	0x00, 0xf4, 0x21, 0x00


	//----- nvinfo : EIATTR_KPARAM_INFO
	.align		4
.L_23:
        /*0068*/ 	.byte	0x04, 0x17
        /*006a*/ 	.short	(.L_25 - .L_24)
.L_24:
        /*006c*/ 	.word	0x00000000
        /*0070*/ 	.short	0x0000
        /*0072*/ 	.short	0x0000
        /*0074*/ 	.byte	0x00, 0xf4, 0x21, 0x00


	//----- nvinfo : EIATTR_SPARSE_MMA_MASK
	.align		4
.L_25:
        /*0078*/ 	.byte	0x03, 0x50
        /*007a*/ 	.short	0x0000


	//----- nvinfo : EIATTR_MAXREG_COUNT
	.align		4
        /*007c*/ 	.byte	0x03, 0x1b
        /*007e*/ 	.short	0x00ff


	//----- nvinfo : EIATTR_EXIT_INSTR_OFFSETS
	.align		4
        /*0080*/ 	.byte	0x04, 0x1c
        /*0082*/ 	.short	(.L_27 - .L_26)


	//   ....[0]....
.L_26:
        /*0084*/ 	.word	0x000003b0


	//   ....[1]....
        /*0088*/ 	.word	0x000003d0


	//----- nvinfo : EIATTR_REQNTID
	.align		4
.L_27:
        /*008c*/ 	.byte	0x04, 0x10
        /*008e*/ 	.short	(.L_29 - .L_28)
.L_28:
        /*0090*/ 	.word	0x00000080
        /*0094*/ 	.word	0x00000001
        /*0098*/ 	.word	0x00000001


	//----- nvinfo : EIATTR_CBANK_PARAM_SIZE
	.align		4
.L_29:
        /*009c*/ 	.byte	0x03, 0x19
        /*009e*/ 	.short	0x0034


	//----- nvinfo : EIATTR_PARAM_CBANK
	.align		4
        /*00a0*/ 	.byte	0x04, 0x0a
        /*00a2*/ 	.short	(.L_31 - .L_30)
	.align		4
.L_30:
        /*00a4*/ 	.word	index@(.nv.constant0.triton_poi_fused__native_batch_norm_legit_no_training_silu_11)
        /*00a8*/ 	.short	0x0210
        /*00aa*/ 	.short	0x0034


	//----- nvinfo : EIATTR_SW_WAR
	.align		4
.L_31:
        /*00ac*/ 	.byte	0x04, 0x36
        /*00ae*/ 	.short	(.L_33 - .L_32)
.L_32:
        /*00b0*/ 	.word	0x00000008
.L_33:


//--------------------- .nv.callgraph             --------------------------
	.section	.nv.callgraph,"",@"SHT_CUDA_CALLGRAPH"
	.align	4
	.sectionentsize	8
	.align		4
        /*0000*/ 	.word	0x00000000
	.align		4
        /*0004*/ 	.word	0xffffffff
	.align		4
        /*0008*/ 	.word	0x00000000
	.align		4
        /*000c*/ 	.word	0xfffffffe
	.align		4
        /*0010*/ 	.word	0x00000000
	.align		4
        /*0014*/ 	.word	0xfffffffd
	.align		4
        /*0018*/ 	.word	0x00000000
	.align		4
        /*001c*/ 	.word	0xfffffffc


//--------------------- .nv.constant4             --------------------------
	.section	.nv.constant4,"a",@progbits
	.align	8
	.align		8
.nv.constant4:
        /*0000*/ 	.dword	_$_str
	.align		8
        /*0008*/ 	.dword	_$_str_$_2


//--------------------- .text.triton_poi_fused__native_batch_norm_legit_no_training_silu_11 --------------------------
	.section	.text.triton_poi_fused__native_batch_norm_legit_no_training_silu_11,"ax",@progbits
	.align	128
        .global         triton_poi_fused__native_batch_norm_legit_no_training_silu_11
        .type           triton_poi_fused__native_batch_norm_legit_no_training_silu_11,@function
        .size           triton_poi_fused__native_batch_norm_legit_no_training_silu_11,(.L_x_1 - triton_poi_fused__native_batch_norm_legit_no_training_silu_11)
        .other          triton_poi_fused__native_batch_norm_legit_no_training_silu_11,@"STO_CUDA_ENTRY STV_DEFAULT"
triton_poi_fused__native_batch_norm_legit_no_training_silu_11:
.text.triton_poi_fused__native_batch_norm_legit_no_training_silu_11:
[----:B------:R-:W0:Y:S01]  /*0000*/  LDC R1, c[0x0][0x28] ;  /* 0x00000a00ff017b82 */ /* 0x000e220000000800 */
[----:B------:R-:W1:Y:S07]  /*0010*/  S2R R0, SR_TID.X ;  /* 0x0000000000007919 */ /* 0x000e6e0000002100 */
[----:B------:R-:W2:Y:S01]  /*0020*/  LDC.64 R6, c[0x0][0x228] ;  /* 0x00008a00ff067b82 */ /* 0x000ea20000000a00 */
[----:B------:R-:W-:Y:S01]  /*0030*/  CS2R R14, SRZ ;  /* 0x00000000000e7805 */ /* 0x000fe2000001ff00 */
[----:B------:R-:W-:Y:S01]  /*0040*/  ULDC.64 UR4, c[0x0][0x208] ;  /* 0x0000820000047ab9 */ /* 0x000fe20000000a00 */
[----:B------:R-:W3:Y:S05]  /*0050*/  S2R R3, SR_CTAID.X ;  /* 0x0000000000037919 */ /* 0x000eea0000002500 */
[----:B------:R-:W4:Y:S08]  /*0060*/  LDC.64 R4, c[0x0][0x220] ;  /* 0x00008800ff047b82 */ /* 0x000f300000000a00 */
[----:B------:R-:W5:Y:S08]  /*0070*/  LDC.64 R8, c[0x0][0x230] ;  /* 0x00008c00ff087b82 */ /* 0x000f700000000a00 */
[----:B------:R-:W5:Y:S01]  /*0080*/  LDC.64 R10, c[0x0][0x238] ;  /* 0x00008e00ff0a7b82 */ /* 0x000f620000000a00 */
[----:B-1----:R-:W-:-:S02]  /*0090*/  LOP3.LUT R0, R0, 0x7f, RZ, 0xc0, !PT ;  /* 0x0000007f00007812 */ /* 0x002fc400078ec0ff */
[----:B---3--:R-:W-:Y:S02]  /*00a0*/  SHF.R.S32.HI R2, RZ, 0x18, R3 ;  /* 0x00000018ff027819 */ /* 0x008fe40000011403 */
[----:B------:R-:W-:Y:S02]  /*00b0*/  LEA R0, R3, R0, 0x7 ;  /* 0x0000000003007211 */ /* 0x000fe400078e38ff */
[----:B------:R-:W-:Y:S02]  /*00c0*/  SGXT R3, R2, 0x1 ;  /* 0x000000010203781a */ /* 0x000fe40000000200 */
[----:B------:R-:W-:Y:S02]  /*00d0*/  ISETP.GE.AND P0, PT, R0, 0x800, PT ;  /* 0x000008000000780c */ /* 0x000fe40003f06270 */
[----:B------:R-:W-:-:S04]  /*00e0*/  LEA.HI R3, R3, R0, RZ, 0x9 ;  /* 0x0000000003037211 */ /* 0x000fc800078f48ff */
[----:B------:R-:W-:-:S04]  /*00f0*/  LOP3.LUT R3, R3, 0xfffffe00, RZ, 0xc0, !PT ;  /* 0xfffffe0003037812 */ /* 0x000fc800078ec0ff */
[----:B------:R-:W-:Y:S02]  /*0100*/  IADD3 R13, R0, -R3, RZ ;  /* 0x80000003000d7210 */ /* 0x000fe40007ffe0ff */
[----:B------:R-:W1:Y:S03]  /*0110*/  LDC.64 R2, c[0x0][0x218] ;  /* 0x00008600ff027b82 */ /* 0x000e660000000a00 */
[----:B--2---:R-:W-:-:S05]  /*0120*/  IMAD.WIDE R6, R13, 0x4, R6 ;  /* 0x000000040d067825 */ /* 0x004fca00078e0206 */
[----:B------:R5:W2:Y:S01]  /*0130*/  @!P0 LDG.E.EL R14, desc[UR4][R6.64] ;  /* 0x00000004060e8981 */ /* 0x000aa2000c2e1900 */
[----:B------:R-:W-:Y:S01]  /*0140*/  HFMA2.MMA R12, -RZ, RZ, 0, 0 ;  /* 0x00000000ff0c7435 */ /* 0x000fe200000001ff */
[----:B----4-:R-:W-:-:S05]  /*0150*/  IMAD.WIDE R4, R13, 0x4, R4 ;  /* 0x000000040d047825 */ /* 0x010fca00078e0204 */
[----:B------:R-:W3:Y:S01]  /*0160*/  @!P0 LDG.E.EL R15, desc[UR4][R4.64] ;  /* 0x00000004040f8981 */ /* 0x000ee2000c2e1900 */
[----:B-----5:R-:W-:-:S04]  /*0170*/  IMAD.WIDE R6, R13, 0x4, R8 ;  /* 0x000000040d067825 */ /* 0x020fc800078e0208 */
[----:B-1----:R-:W-:-:S04]  /*0180*/  IMAD.WIDE R2, R0, 0x4, R2 ;  /* 0x0000000400027825 */ /* 0x002fc800078e0202 */
[----:B0-----:R-:W-:Y:S01]  /*0190*/  IMAD.WIDE R8, R13, 0x4, R10 ;  /* 0x000000040d087825 */ /* 0x001fe200078e020a */
[----:B------:R0:W3:Y:S01]  /*01a0*/  @!P0 LDG.E R12, desc[UR4][R2.64] ;  /* 0x00000004020c8981 */ /* 0x0000e2000c1e1900 */
[----:B------:R-:W-:-:S06]  /*01b0*/  CS2R R10, SRZ ;  /* 0x00000000000a7805 */ /* 0x000fcc000001ff00 */
[----:B------:R-:W4:Y:S04]  /*01c0*/  @!P0 LDG.E.EL R10, desc[UR4][R6.64] ;  /* 0x00000004060a8981 */ /* 0x000f28000c2e1900 */
[----:B------:R-:W4:Y:S01]  /*01d0*/  @!P0 LDG.E.EL R11, desc[UR4][R8.64] ;  /* 0x00000004080b8981 */ /* 0x000f22000c2e1900 */
[----:B------:R-:W-:Y:S01]  /*01e0*/  MOV R16, 0x3e800000 ;  /* 0x3e80000000107802 */ /* 0x000fe20000000f00 */
[----:B--2---:R-:W-:-:S04]  /*01f0*/  FADD R14, R14, 9.9999997473787516356e-06 ;  /* 0x3727c5ac0e0e7421 */ /* 0x004fc80000000000 */
[----:B------:R-:W1:Y:S02]  /*0200*/  MUFU.SQRT R13, R14 ;  /* 0x0000000e000d7308 */ /* 0x000e640000002000 */
[C---:B-1----:R-:W-:Y:S02]  /*0210*/  FSETP.GT.AND P1, PT, R13.reuse, 8.50705917302346158658e+37, PT ;  /* 0x7e8000000d00780b */ /* 0x042fe40003f24000 */
[----:B------:R-:W-:-:S11]  /*0220*/  FSETP.GEU.AND P2, PT, R13, 1.175494350822287508e-38, PT ;  /* 0x008000000d00780b */ /* 0x000fd60003f4e000 */
[----:B------:R-:W-:-:S04]  /*0230*/  @P1 FMUL R13, R13, 0.25 ;  /* 0x3e8000000d0d1820 */ /* 0x000fc80000400000 */
[----:B------:R-:W-:-:S06]  /*0240*/  @!P2 FMUL R13, R13, 16777216 ;  /* 0x4b8000000d0da820 */ /* 0x000fcc0000400000 */
[----:B------:R-:W1:Y:S01]  /*0250*/  MUFU.RCP R13, R13 ;  /* 0x0000000d000d7308 */ /* 0x000e620000001000 */
[----:B0-----:R-:W-:Y:S01]  /*0260*/  FSEL R2, R16, 1, P1 ;  /* 0x3f80000010027808 */ /* 0x001fe20000800000 */
[----:B---3--:R-:W-:-:S04]  /*0270*/  FADD R12, -R15, R12 ;  /* 0x0000000c0f0c7221 */ /* 0x008fc80000000100 */
[----:B------:R-:W-:-:S04]  /*0280*/  @!P2 FMUL R2, R2, 16777216 ;  /* 0x4b8000000202a820 */ /* 0x000fc80000400000 */
[----:B-1----:R-:W-:-:S04]  /*0290*/  FMUL R3, R13, R2 ;  /* 0x000000020d037220 */ /* 0x002fc80000400000 */
[----:B------:R-:W-:-:S04]  /*02a0*/  FMUL R12, R12, R3 ;  /* 0x000000030c0c7220 */ /* 0x000fc80000400000 */
[----:B----4-:R-:W-:-:S04]  /*02b0*/  FFMA R10, R12, R10, R11 ;  /* 0x0000000a0c0a7223 */ /* 0x010fc8000000000b */
[----:B------:R-:W-:-:S04]  /*02c0*/  FADD R2, RZ, -R10 ;  /* 0x8000000aff027221 */ /* 0x000fc80000000000 */
[----:B------:R-:W-:-:S05]  /*02d0*/  FMUL R4, R2, 1.4426950216293334961 ;  /* 0x3fb8aa3b02047820 */ /* 0x000fca0000400000 */
[----:B------:R-:W-:-:S13]  /*02e0*/  FSETP.GEU.AND P1, PT, R4, -126, PT ;  /* 0xc2fc00000400780b */ /* 0x000fda0003f2e000 */
[----:B------:R-:W-:-:S04]  /*02f0*/  @!P1 FMUL R4, R4, 0.5 ;  /* 0x3f00000004049820 */ /* 0x000fc80000400000 */
[----:B------:R-:W0:Y:S02]  /*0300*/  MUFU.EX2 R2, R4 ;  /* 0x0000000400027308 */ /* 0x000e240000000800 */
[----:B0-----:R-:W-:-:S04]  /*0310*/  @!P1 FMUL R2, R2, R2 ;  /* 0x0000000202029220 */ /* 0x001fc80000400000 */
[----:B------:R-:W-:Y:S02]  /*0320*/  FADD R5, R2, 1 ;  /* 0x3f80000002057421 */ /* 0x000fe40000000000 */
[----:B------:R-:W0:Y:S03]  /*0330*/  LDC.64 R2, c[0x0][0x210] ;  /* 0x00008400ff027b82 */ /* 0x000e260000000a00 */
[----:B------:R-:W-:-:S13]  /*0340*/  FSETP.GT.AND P1, PT, R5, 8.50705917302346158658e+37, PT ;  /* 0x7e8000000500780b */ /* 0x000fda0003f24000 */
[----:B------:R-:W-:-:S06]  /*0350*/  @P1 FMUL R5, R5, 0.25 ;  /* 0x3e80000005051820 */ /* 0x000fcc0000400000 */
[----:B------:R-:W1:Y:S01]  /*0360*/  MUFU.RCP R5, R5 ;  /* 0x0000000500057308 */ /* 0x000e620000001000 */
[----:B------:R-:W-:Y:S01]  /*0370*/  FSEL R6, R16, 1, P1 ;  /* 0x3f80000010067808 */ /* 0x000fe20000800000 */
[----:B0-----:R-:W-:-:S04]  /*0380*/  IMAD.WIDE R2, R0, 0x4, R2 ;  /* 0x0000000400027825 */ /* 0x001fc800078e0202 */
[----:B-1----:R-:W-:-:S04]  /*0390*/  FMUL R7, R5, R6 ;  /* 0x0000000605077220 */ /* 0x002fc80000400000 */
[----:B------:R-:W-:Y:S01]  /*03a0*/  FMUL R7, R10, R7 ;  /* 0x000000070a077220 */ /* 0x000fe20000400000 */
[----:B------:R-:W-:Y:S06]  /*03b0*/  @P0 EXIT ;  /* 0x000000000000094d */ /* 0x000fec0003800000 */
[----:B------:R-:W-:Y:S01]  /*03c0*/  STG.E desc[UR4][R2.64], R7 ;  /* 0x0000000702007986 */ /* 0x000fe2000c101904 */
[----:B------:R-:W-:Y:S05]  /*03d0*/  EXIT ;  /* 0x000000000000794d */ /* 0x000fea0003800000 */
.L_x_0:
[----:B------:R-:W-:-:S00]  /*03e0*/  BRA `(.L_x_0) ;  /* 0xfffffffc00fc7947 */ /* 0x000fc0000383ffff */
[----:B------:R-:W-:-:S00]  /*03f0*/  NOP ;  /* 0x0000000000007918 */ /* 0x000fc00000000000 */
        /* <DEDUP_REMOVED lines=8> */
.L_x_1:


//--------------------- .nv.global.init           --------------------------
	.section	.nv.global.init,"aw",@progbits
.nv.global.init:
	.type		_$_str,@object
	.size		_$_str,(_$_str_$_2 - _$_str)
_$_str:
        /*0000*/ 	.byte	0x5f, 0x5f, 0x43, 0x55, 0x44, 0x41, 0x5f, 0x46, 0x54, 0x5a, 0x00
	.type		_$_str_$_2,@object
	.size		_$_str_$_2,(.L_1 - _$_str_$_2)
_$_str_$_2:
        /*000b*/ 	.byte	0x5f, 0x5f, 0x43, 0x55, 0x44, 0x41, 0x5f, 0x50, 0x52, 0x45, 0x43, 0x5f, 0x53, 0x51, 0x52, 0x54
        /*001b*/ 	.byte	0x00
.L_1:


//--------------------- .nv.constant0.triton_poi_fused__native_batch_norm_legit_no_training_silu_11 --------------------------
	.section	.nv.constant0.triton_poi_fused__native_batch_norm_legit_no_training_silu_11,"a",@progbits
	.sectionflags	@""
	.align	4
.nv.constant0.triton_poi_fused__native_batch_norm_legit_no_training_silu_11:
	.zero		580
